//
// Generated by NVIDIA NVVM Compiler
//
// Compiler Build ID: CL-36424714
// Cuda compilation tools, release 13.0, V13.0.88
// Based on NVVM 20.0.0
//

.version 9.0
.target sm_100
.address_size 64

	// .globl	_Z10jsd_kernelPKfS0_PfS1_PKifiii

.visible .entry _Z10jsd_kernelPKfS0_PfS1_PKifiii(
	.param .u64 .ptr .align 1 _Z10jsd_kernelPKfS0_PfS1_PKifiii_param_0,
	.param .u64 .ptr .align 1 _Z10jsd_kernelPKfS0_PfS1_PKifiii_param_1,
	.param .u64 .ptr .align 1 _Z10jsd_kernelPKfS0_PfS1_PKifiii_param_2,
	.param .u64 .ptr .align 1 _Z10jsd_kernelPKfS0_PfS1_PKifiii_param_3,
	.param .u64 .ptr .align 1 _Z10jsd_kernelPKfS0_PfS1_PKifiii_param_4,
	.param .f32 _Z10jsd_kernelPKfS0_PfS1_PKifiii_param_5,
	.param .u32 _Z10jsd_kernelPKfS0_PfS1_PKifiii_param_6,
	.param .u32 _Z10jsd_kernelPKfS0_PfS1_PKifiii_param_7,
	.param .u32 _Z10jsd_kernelPKfS0_PfS1_PKifiii_param_8
)
{
	.reg .pred 	%p<9>;
	.reg .b32 	%r<24>;
	.reg .b32 	%f<96>;
	.reg .b64 	%rd<21>;

	ld.param.u64 	%rd2, [_Z10jsd_kernelPKfS0_PfS1_PKifiii_param_0];
	ld.param.u64 	%rd3, [_Z10jsd_kernelPKfS0_PfS1_PKifiii_param_1];
	ld.param.u64 	%rd4, [_Z10jsd_kernelPKfS0_PfS1_PKifiii_param_2];
	ld.param.u64 	%rd6, [_Z10jsd_kernelPKfS0_PfS1_PKifiii_param_3];
	ld.param.u64 	%rd5, [_Z10jsd_kernelPKfS0_PfS1_PKifiii_param_4];
	ld.param.f32 	%f11, [_Z10jsd_kernelPKfS0_PfS1_PKifiii_param_5];
	ld.param.u32 	%r4, [_Z10jsd_kernelPKfS0_PfS1_PKifiii_param_6];
	ld.param.u32 	%r5, [_Z10jsd_kernelPKfS0_PfS1_PKifiii_param_7];
	ld.param.u32 	%r6, [_Z10jsd_kernelPKfS0_PfS1_PKifiii_param_8];
	cvta.to.global.u64 	%rd1, %rd6;
	mov.u32 	%r1, %ctaid.x;
	mov.u32 	%r7, %tid.x;
	mov.u32 	%r8, %ntid.x;
	mov.u32 	%r9, %ctaid.y;
	mad.lo.s32 	%r2, %r8, %r9, %r7;
	setp.ge.s32 	%p1, %r2, %r6;
	@%p1 bra 	$L__BB0_10;
	cvta.to.global.u64 	%rd7, %rd2;
	cvta.to.global.u64 	%rd8, %rd3;
	mad.lo.s32 	%r3, %r6, %r1, %r2;
	mul.wide.u32 	%rd9, %r3, 4;
	add.s64 	%rd10, %rd7, %rd9;
	ld.global.nc.f32 	%f1, [%rd10];
	add.s64 	%rd11, %rd8, %rd9;
	ld.global.nc.f32 	%f2, [%rd11];
	setp.eq.s64 	%p2, %rd5, 0;
	@%p2 bra 	$L__BB0_4;
	cvta.to.global.u64 	%rd12, %rd5;
	mul.wide.u32 	%rd13, %r1, 4;
	add.s64 	%rd14, %rd12, %rd13;
	ld.global.nc.u32 	%r10, [%rd14];
	setp.ne.s32 	%p3, %r10, %r5;
	@%p3 bra 	$L__BB0_4;
	add.s64 	%rd16, %rd1, %rd9;
	mov.b32 	%r11, 0;
	st.global.u32 	[%rd16], %r11;
	bra.uni 	$L__BB0_10;
$L__BB0_4:
	setp.neu.f32 	%p4, %f11, 0f00000000;
	@%p4 bra 	$L__BB0_6;
	fma.rn.f32 	%f77, %f2, 0f3BBB989D, 0f3F000000;
	cvt.sat.f32.f32 	%f78, %f77;
	mov.f32 	%f79, 0f4B400001;
	mov.f32 	%f80, 0f437C0000;
	fma.rm.f32 	%f81, %f78, %f80, %f79;
	add.f32 	%f82, %f81, 0fCB40007F;
	neg.f32 	%f83, %f82;
	fma.rn.f32 	%f84, %f2, 0f3FB8AA3B, %f83;
	fma.rn.f32 	%f85, %f2, 0f32A57060, %f84;
	mov.b32 	%r22, %f81;
	shl.b32 	%r23, %r22, 23;
	mov.b32 	%f86, %r23;
	ex2.approx.ftz.f32 	%f87, %f85;
	mul.f32 	%f88, %f87, %f86;
	sub.f32 	%f89, %f2, %f1;
	mul.f32 	%f95, %f89, %f88;
	neg.f32 	%f94, %f88;
	bra.uni 	$L__BB0_9;
$L__BB0_6:
	setp.neu.f32 	%p5, %f11, 0f3F800000;
	@%p5 bra 	$L__BB0_8;
	fma.rn.f32 	%f64, %f1, 0f3BBB989D, 0f3F000000;
	cvt.sat.f32.f32 	%f65, %f64;
	mov.f32 	%f66, 0f4B400001;
	mov.f32 	%f67, 0f437C0000;
	fma.rm.f32 	%f68, %f65, %f67, %f66;
	add.f32 	%f69, %f68, 0fCB40007F;
	neg.f32 	%f70, %f69;
	fma.rn.f32 	%f71, %f1, 0f3FB8AA3B, %f70;
	fma.rn.f32 	%f72, %f1, 0f32A57060, %f71;
	mov.b32 	%r20, %f68;
	shl.b32 	%r21, %r20, 23;
	mov.b32 	%f73, %r21;
	ex2.approx.ftz.f32 	%f74, %f72;
	mul.f32 	%f75, %f74, %f73;
	sub.f32 	%f76, %f1, %f2;
	mul.f32 	%f95, %f76, %f75;
	add.f32 	%f94, %f75, %f95;
	bra.uni 	$L__BB0_9;
$L__BB0_8:
	fma.rn.f32 	%f12, %f1, 0f3BBB989D, 0f3F000000;
	cvt.sat.f32.f32 	%f13, %f12;
	mov.f32 	%f14, 0f4B400001;
	mov.f32 	%f15, 0f437C0000;
	fma.rm.f32 	%f16, %f13, %f15, %f14;
	add.f32 	%f17, %f16, 0fCB40007F;
	neg.f32 	%f18, %f17;
	fma.rn.f32 	%f19, %f1, 0f3FB8AA3B, %f18;
	fma.rn.f32 	%f20, %f1, 0f32A57060, %f19;
	mov.b32 	%r12, %f16;
	shl.b32 	%r13, %r12, 23;
	mov.b32 	%f21, %r13;
	ex2.approx.ftz.f32 	%f22, %f20;
	mul.f32 	%f23, %f22, %f21;
	fma.rn.f32 	%f24, %f2, 0f3BBB989D, 0f3F000000;
	cvt.sat.f32.f32 	%f25, %f24;
	fma.rm.f32 	%f26, %f25, %f15, %f14;
	add.f32 	%f27, %f26, 0fCB40007F;
	neg.f32 	%f28, %f27;
	fma.rn.f32 	%f29, %f2, 0f3FB8AA3B, %f28;
	fma.rn.f32 	%f30, %f2, 0f32A57060, %f29;
	mov.b32 	%r14, %f26;
	shl.b32 	%r15, %r14, 23;
	mov.b32 	%f31, %r15;
	ex2.approx.ftz.f32 	%f32, %f30;
	mul.f32 	%f33, %f32, %f31;
	mul.f32 	%f34, %f11, %f33;
	mov.f32 	%f35, 0f3F800000;
	sub.f32 	%f36, %f35, %f11;
	mul.f32 	%f37, %f36, %f23;
	add.f32 	%f38, %f37, %f34;
	setp.lt.f32 	%p6, %f38, 0f00800000;
	mul.f32 	%f39, %f38, 0f4B000000;
	selp.f32 	%f40, %f39, %f38, %p6;
	selp.f32 	%f41, 0fC1B80000, 0f00000000, %p6;
	mov.b32 	%r16, %f40;
	add.s32 	%r17, %r16, -1059760811;
	and.b32  	%r18, %r17, -8388608;
	sub.s32 	%r19, %r16, %r18;
	mov.b32 	%f42, %r19;
	cvt.rn.f32.s32 	%f43, %r18;
	fma.rn.f32 	%f44, %f43, 0f34000000, %f41;
	add.f32 	%f45, %f42, 0fBF800000;
	fma.rn.f32 	%f46, %f45, 0fBE055027, 0f3E1039F6;
	fma.rn.f32 	%f47, %f46, %f45, 0fBDF8CDCC;
	fma.rn.f32 	%f48, %f47, %f45, 0f3E0F2955;
	fma.rn.f32 	%f49, %f48, %f45, 0fBE2AD8B9;
	fma.rn.f32 	%f50, %f49, %f45, 0f3E4CED0B;
	fma.rn.f32 	%f51, %f50, %f45, 0fBE7FFF22;
	fma.rn.f32 	%f52, %f51, %f45, 0f3EAAAA78;
	fma.rn.f32 	%f53, %f52, %f45, 0fBF000000;
	mul.f32 	%f54, %f45, %f53;
	fma.rn.f32 	%f55, %f54, %f45, %f45;
	fma.rn.f32 	%f56, %f44, 0f3F317218, %f55;
	setp.gt.u32 	%p7, %r16, 2139095039;
	fma.rn.f32 	%f57, %f40, 0f7F800000, 0f7F800000;
	selp.f32 	%f58, %f57, %f56, %p7;
	setp.eq.f32 	%p8, %f40, 0f00000000;
	selp.f32 	%f59, 0fFF800000, %f58, %p8;
	mul.f32 	%f60, %f2, %f34;
	fma.rn.f32 	%f61, %f1, %f37, %f60;
	mul.f32 	%f62, %f38, %f59;
	sub.f32 	%f95, %f61, %f62;
	sub.f32 	%f63, %f1, %f59;
	mul.f32 	%f94, %f37, %f63;
$L__BB0_9:
	cvt.rn.f32.s32 	%f90, %r4;
	rcp.rn.f32 	%f91, %f90;
	mul.f32 	%f92, %f91, %f95;
	cvta.to.global.u64 	%rd17, %rd4;
	add.s64 	%rd19, %rd17, %rd9;
	st.global.f32 	[%rd19], %f92;
	mul.f32 	%f93, %f91, %f94;
	add.s64 	%rd20, %rd1, %rd9;
	st.global.f32 	[%rd20], %f93;
$L__BB0_10:
	ret;

}


// ===== COMPILED SASS (sm_100) =====

	.target	sm_100

	.elftype	@"ET_EXEC"


//--------------------- .note.nv.tkinfo           --------------------------
	.section	.note.nv.tkinfo,"",@"SHT_NOTE"
	.sectionflags	@"SHF_NOTE_NV_TKINFO"
	.tkinfo
        /*0018*/ 	.word	0x00000002
        /*0030*/ 	.string	""
        /*0030*/ 	.string	"ptxas"
        /*0030*/ 	.string	"Cuda compilation tools, release 13.0, V13.0.88"
        /*0030*/ 	.string	"Build cuda_13.0.r13.0/compiler.36424714_0"
        /*0030*/ 	.string	"-arch sm_100 -m 64 "



//--------------------- .note.nv.cuinfo           --------------------------
	.section	.note.nv.cuinfo,"",@"SHT_NOTE"
	.sectionflags	@"SHF_NOTE_NV_CUINFO"
        /*0018*/ 	.short	0x0002
        /*001a*/ 	.short	0x0064
        /*001c*/ 	.short	0x0082
	.zero		2


//--------------------- .nv.info                  --------------------------
	.section	.nv.info,"",@"SHT_CUDA_INFO"
	.align	4


	//----- nvinfo : EIATTR_REGCOUNT
	.align		4
        /*0000*/ 	.byte	0x04, 0x2f
        /*0002*/ 	.short	(.L_1 - .L_0)
	.align		4
.L_0:
        /*0004*/ 	.word	index@(_Z10jsd_kernelPKfS0_PfS1_PKifiii)
        /*0008*/ 	.word	0x00000010


	//----- nvinfo : EIATTR_FRAME_SIZE
	.align		4
.L_1:
        /*000c*/ 	.byte	0x04, 0x11
        /*000e*/ 	.short	(.L_3 - .L_2)
	.align		4
.L_2:
        /*0010*/ 	.word	index@($__internal_0_$__cuda_sm20_rcp_rn_f32_slowpath)
        /*0014*/ 	.word	0x00000000


	//----- nvinfo : EIATTR_FRAME_SIZE
	.align		4
.L_3:
        /*0018*/ 	.byte	0x04, 0x11
        /*001a*/ 	.short	(.L_5 - .L_4)
	.align		4
.L_4:
        /*001c*/ 	.word	index@(_Z10jsd_kernelPKfS0_PfS1_PKifiii)
        /*0020*/ 	.word	0x00000000


	//----- nvinfo : EIATTR_MIN_STACK_SIZE
	.align		4
.L_5:
        /*0024*/ 	.byte	0x04, 0x12
        /*0026*/ 	.short	(.L_7 - .L_6)
	.align		4
.L_6:
        /*0028*/ 	.word	index@(_Z10jsd_kernelPKfS0_PfS1_PKifiii)
        /*002c*/ 	.word	0x00000000
.L_7:


//--------------------- .nv.compat                --------------------------
	.section	.nv.compat,"",@"SHT_CUDA_COMPAT_INFO"
	.align	4
        /*0000*/ 	.byte	0x02, 0x09, 0x00, 0x00, 0x02, 0x02, 0x01, 0x00, 0x02, 0x05, 0x05, 0x00, 0x03, 0x07, 0x01, 0x01
        /*0010*/ 	.byte	0x02, 0x03, 0x00, 0x00, 0x02, 0x06, 0x01, 0x00, 0x04, 0x0b, 0x08, 0x00, 0x01, 0x00, 0x00, 0x00
        /*0020*/ 	.byte	0x00, 0x00, 0x00, 0x00


//--------------------- .nv.info._Z10jsd_kernelPKfS0_PfS1_PKifiii --------------------------
	.section	.nv.info._Z10jsd_kernelPKfS0_PfS1_PKifiii,"",@"SHT_CUDA_INFO"
	.sectionflags	@""
	.align	4


	//----- nvinfo : EIATTR_CUDA_API_VERSION
	.align		4
        /*0000*/ 	.byte	0x04, 0x37
        /*0002*/ 	.short	(.L_9 - .L_8)
.L_8:
        /*0004*/ 	.word	0x00000082


	//----- nvinfo : EIATTR_KPARAM_INFO
	.align		4
.L_9:
        /*0008*/ 	.byte	0x04, 0x17
        /*000a*/ 	.short	(.L_11 - .L_10)
.L_10:
        /*000c*/ 	.word	0x00000000
        /*0010*/ 	.short	0x0008
        /*0012*/ 	.short	0x0034
        /*0014*/ 	.byte	0x00, 0xf0, 0x11, 0x00


	//----- nvinfo : EIATTR_KPARAM_INFO
	.align		4
.L_11:
        /*0018*/ 	.byte	0x04, 0x17
        /*001a*/ 	.short	(.L_13 - .L_12)
.L_12:
        /*001c*/ 	.word	0x00000000
        /*0020*/ 	.short	0x0007
        /*0022*/ 	.short	0x0030
        /*0024*/ 	.byte	0x00, 0xf0, 0x11, 0x00


	//----- nvinfo : EIATTR_KPARAM_INFO
	.align		4
.L_13:
        /*0028*/ 	.byte	0x04, 0x17
        /*002a*/ 	.short	(.L_15 - .L_14)
.L_14:
        /*002c*/ 	.word	0x00000000
        /*0030*/ 	.short	0x0006
        /*0032*/ 	.short	0x002c
        /*0034*/ 	.byte	0x00, 0xf0, 0x11, 0x00


	//----- nvinfo : EIATTR_KPARAM_INFO
	.align		4
.L_15:
        /*0038*/ 	.byte	0x04, 0x17
        /*003a*/ 	.short	(.L_17 - .L_16)
.L_16:
        /*003c*/ 	.word	0x00000000
        /*0040*/ 	.short	0x0005
        /*0042*/ 	.short	0x0028
        /*0044*/ 	.byte	0x00, 0xf0, 0x11, 0x00


	//----- nvinfo : EIATTR_KPARAM_INFO
	.align		4
.L_17:
        /*0048*/ 	.byte	0x04, 0x17
        /*004a*/ 	.short	(.L_19 - .L_18)
.L_18:
        /*004c*/ 	.word	0x00000000
        /*0050*/ 	.short	0x0004
        /*0052*/ 	.short	0x0020
        /*0054*/ 	.byte	0x00, 0xf5, 0x21, 0x00


	//----- nvinfo : EIATTR_KPARAM_INFO
	.align		4
.L_19:
        /*0058*/ 	.byte	0x04, 0x17
        /*005a*/ 	.short	(.L_21 - .L_20)
.L_20:
        /*005c*/ 	.word	0x00000000
        /*0060*/ 	.short	0x0003
        /*0062*/ 	.short	0x0018
        /*0064*/ 	.byte	0x00, 0xf5, 0x21, 0x00


	//----- nvinfo : EIATTR_KPARAM_INFO
	.align		4
.L_21:
        /*0068*/ 	.byte	0x04, 0x17
        /*006a*/ 	.short	(.L_23 - .L_22)
.L_22:
        /*006c*/ 	.word	0x00000000
        /*0070*/ 	.short	0x0002
        /*0072*/ 	.short	0x0010
        /*0074*/ 	.byte	0x00, 0xf5, 0x21, 0x00


	//----- nvinfo : EIATTR_KPARAM_INFO
	.align		4
.L_23:
        /*0078*/ 	.byte	0x04, 0x17
        /*007a*/ 	.short	(.L_25 - .L_24)
.L_24:
        /*007c*/ 	.word	0x00000000
        /*0080*/ 	.short	0x0001
        /*0082*/ 	.short	0x0008
        /*0084*/ 	.byte	0x00, 0xf5, 0x21, 0x00


	//----- nvinfo : EIATTR_KPARAM_INFO
	.align		4
.L_25:
        /*0088*/ 	.byte	0x04, 0x17
        /*008a*/ 	.short	(.L_27 - .L_26)
.L_26:
        /*008c*/ 	.word	0x00000000
        /*0090*/ 	.short	0x0000
        /*0092*/ 	.short	0x0000
        /*0094*/ 	.byte	0x00, 0xf5, 0x21, 0x00


	//----- nvinfo : EIATTR_SPARSE_MMA_MASK
	.align		4
.L_27:
        /*0098*/ 	.byte	0x03, 0x50
        /*009a*/ 	.short	0x0000


	//----- nvinfo : EIATTR_MAXREG_COUNT
	.align		4
        /*009c*/ 	.byte	0x03, 0x1b
        /*009e*/ 	.short	0x00ff


	//----- nvinfo : EIATTR_MERCURY_ISA_VERSION
	.align		4
        /*00a0*/ 	.byte	0x03, 0x5f
        /*00a2*/ 	.short	0x0101


	//----- nvinfo : EIATTR_VRC_CTA_INIT_COUNT
	.align		4
        /*00a4*/ 	.byte	0x02, 0x4a
	.zero		1
	.zero		1


	//----- nvinfo : EIATTR_EXIT_INSTR_OFFSETS
	.align		4
        /*00a8*/ 	.byte	0x04, 0x1c
        /*00aa*/ 	.short	(.L_29 - .L_28)


	//   ....[0]....
.L_28:
        /*00ac*/ 	.word	0x00000070


	//   ....[1]....
        /*00b0*/ 	.word	0x000001d0


	//   ....[2]....
        /*00b4*/ 	.word	0x000008a0


	//----- nvinfo : EIATTR_CRS_STACK_SIZE
	.align		4
.L_29:
        /*00b8*/ 	.byte	0x04, 0x1e
        /*00ba*/ 	.short	(.L_31 - .L_30)
.L_30:
        /*00bc*/ 	.word	0x00000000


	//----- nvinfo : EIATTR_CBANK_PARAM_SIZE
	.align		4
.L_31:
        /*00c0*/ 	.byte	0x03, 0x19
        /*00c2*/ 	.short	0x0038


	//----- nvinfo : EIATTR_PARAM_CBANK
	.align		4
        /*00c4*/ 	.byte	0x04, 0x0a
        /*00c6*/ 	.short	(.L_33 - .L_32)
	.align		4
.L_32:
        /*00c8*/ 	.word	index@(.nv.constant0._Z10jsd_kernelPKfS0_PfS1_PKifiii)
        /*00cc*/ 	.short	0x0380
        /*00ce*/ 	.short	0x0038


	//----- nvinfo : EIATTR_SW_WAR
	.align		4
.L_33:
        /*00d0*/ 	.byte	0x04, 0x36
        /*00d2*/ 	.short	(.L_35 - .L_34)
.L_34:
        /*00d4*/ 	.word	0x00000008
.L_35:


//--------------------- .nv.callgraph             --------------------------
	.section	.nv.callgraph,"",@"SHT_CUDA_CALLGRAPH"
	.align	4
	.sectionentsize	8
	.align		4
        /*0000*/ 	.word	0x00000000
	.align		4
        /*0004*/ 	.word	0xffffffff
	.align		4
        /*0008*/ 	.word	0x00000000
	.align		4
        /*000c*/ 	.word	0xfffffffe
	.align		4
        /*0010*/ 	.word	0x00000000
	.align		4
        /*0014*/ 	.word	0xfffffffd
	.align		4
        /*0018*/ 	.word	0x00000000
	.align		4
        /*001c*/ 	.word	0xfffffffc


//--------------------- .text._Z10jsd_kernelPKfS0_PfS1_PKifiii --------------------------
	.section	.text._Z10jsd_kernelPKfS0_PfS1_PKifiii,"ax",@progbits
	.align	128
        .global         _Z10jsd_kernelPKfS0_PfS1_PKifiii
        .type           _Z10jsd_kernelPKfS0_PfS1_PKifiii,@function
        .size           _Z10jsd_kernelPKfS0_PfS1_PKifiii,(.L_x_10 - _Z10jsd_kernelPKfS0_PfS1_PKifiii)
        .other          _Z10jsd_kernelPKfS0_PfS1_PKifiii,@"STO_CUDA_ENTRY STV_DEFAULT"
_Z10jsd_kernelPKfS0_PfS1_PKifiii:
.text._Z10jsd_kernelPKfS0_PfS1_PKifiii:
[----:B------:R-:W-:Y:S01]  /*0000*/  LDC R1, c[0x0][0x37c] ;  /* 0x0000df00ff017b82 */ /* 0x000fe20000000800 */
[----:B------:R-:W0:Y:S01]  /*0010*/  S2R R2, SR_TID.X ;  /* 0x0000000000027919 */ /* 0x000e220000002100 */
[----:B------:R-:W0:Y:S01]  /*0020*/  LDCU UR4, c[0x0][0x360] ;  /* 0x00006c00ff0477ac */ /* 0x000e220008000800 */
[----:B------:R-:W0:Y:S01]  /*0030*/  S2R R3, SR_CTAID.Y ;  /* 0x0000000000037919 */ /* 0x000e220000002600 */
[----:B------:R-:W1:Y:S01]  /*0040*/  LDCU UR6, c[0x0][0x3b4] ;  /* 0x00007680ff0677ac */ /* 0x000e620008000800 */
[----:B0-----:R-:W-:-:S05]  /*0050*/  IMAD R2, R3, UR4, R2 ;  /* 0x0000000403027c24 */ /* 0x001fca000f8e0202 */
[----:B-1----:R-:W-:-:S13]  /*0060*/  ISETP.GE.AND P0, PT, R2, UR6, PT ;  /* 0x0000000602007c0c */ /* 0x002fda000bf06270 */
[----:B------:R-:W-:Y:S05]  /*0070*/  @P0 EXIT ;  /* 0x000000000000094d */ /* 0x000fea0003800000 */
[----:B------:R-:W0:Y:S01]  /*0080*/  S2R R9, SR_CTAID.X ;  /* 0x0000000000097919 */ /* 0x000e220000002500 */
[----:B------:R-:W1:Y:S01]  /*0090*/  LDC.64 R4, c[0x0][0x380] ;  /* 0x0000e000ff047b82 */ /* 0x000e620000000a00 */
[----:B------:R-:W2:Y:S07]  /*00a0*/  LDCU.64 UR4, c[0x0][0x358] ;  /* 0x00006b00ff0477ac */ /* 0x000eae0008000a00 */
[----:B------:R-:W3:Y:S01]  /*00b0*/  LDC.64 R6, c[0x0][0x388] ;  /* 0x0000e200ff067b82 */ /* 0x000ee20000000a00 */
[----:B0-----:R-:W-:Y:S01]  /*00c0*/  IMAD R2, R9, UR6, R2 ;  /* 0x0000000609027c24 */ /* 0x001fe2000f8e0202 */
[----:B------:R-:W0:Y:S03]  /*00d0*/  LDCU.64 UR6, c[0x0][0x3a0] ;  /* 0x00007400ff0677ac */ /* 0x000e260008000a00 */
[----:B-1----:R-:W-:-:S04]  /*00e0*/  IMAD.WIDE.U32 R4, R2, 0x4, R4 ;  /* 0x0000000402047825 */ /* 0x002fc800078e0004 */
[----:B---3--:R-:W-:Y:S01]  /*00f0*/  IMAD.WIDE.U32 R6, R2, 0x4, R6 ;  /* 0x0000000402067825 */ /* 0x008fe200078e0006 */
[----:B--2---:R1:W5:Y:S04]  /*0100*/  LDG.E.CONSTANT R0, desc[UR4][R4.64] ;  /* 0x0000000404007981 */ /* 0x004368000c1e9900 */
[----:B------:R1:W5:Y:S01]  /*0110*/  LDG.E.CONSTANT R3, desc[UR4][R6.64] ;  /* 0x0000000406037981 */ /* 0x000362000c1e9900 */
[----:B0-----:R-:W-:-:S04]  /*0120*/  UISETP.NE.U32.AND UP0, UPT, UR6, URZ, UPT ;  /* 0x000000ff0600728c */ /* 0x001fc8000bf05070 */
[----:B------:R-:W-:-:S09]  /*0130*/  UISETP.NE.AND.EX UP0, UPT, UR7, URZ, UPT, UP0 ;  /* 0x000000ff0700728c */ /* 0x000fd2000bf05300 */
[----:B-1----:R-:W-:Y:S05]  /*0140*/  BRA.U !UP0, `(.L_x_0) ;  /* 0x0000000108247547 */ /* 0x002fea000b800000 */
[----:B------:R-:W0:Y:S01]  /*0150*/  LDC.64 R4, c[0x0][0x3a0] ;  /* 0x0000e800ff047b82 */ /* 0x000e220000000a00 */
[----:B------:R-:W1:Y:S01]  /*0160*/  LDCU UR6, c[0x0][0x3b0] ;  /* 0x00007600ff0677ac */ /* 0x000e620008000800 */
[----:B0-----:R-:W-:-:S06]  /*0170*/  IMAD.WIDE.U32 R4, R9, 0x4, R4 ;  /* 0x0000000409047825 */ /* 0x001fcc00078e0004 */
[----:B------:R-:W1:Y:S02]  /*0180*/  LDG.E.CONSTANT R4, desc[UR4][R4.64] ;  /* 0x0000000404047981 */ /* 0x000e64000c1e9900 */
[----:B-1----:R-:W-:-:S13]  /*0190*/  ISETP.NE.AND P0, PT, R4, UR6, PT ;  /* 0x0000000604007c0c */ /* 0x002fda000bf05270 */
[----:B------:R-:W0:Y:S02]  /*01a0*/  @!P0 LDC.64 R6, c[0x0][0x398] ;  /* 0x0000e600ff068b82 */ /* 0x000e240000000a00 */
[----:B0-----:R-:W-:-:S05]  /*01b0*/  @!P0 IMAD.WIDE.U32 R6, R2, 0x4, R6 ;  /* 0x0000000402068825 */ /* 0x001fca00078e0006 */
[----:B------:R0:W-:Y:S01]  /*01c0*/  @!P0 STG.E desc[UR4][R6.64], RZ ;  /* 0x000000ff06008986 */ /* 0x0001e2000c101904 */
[----:B------:R-:W-:Y:S05]  /*01d0*/  @!P0 EXIT ;  /* 0x000000000000894d */ /* 0x000fea0003800000 */
.L_x_0:
[----:B0-----:R-:W0:Y:S02]  /*01e0*/  LDC R6, c[0x0][0x3a8] ;  /* 0x0000ea00ff067b82 */ /* 0x001e240000000800 */
[----:B0-----:R-:W-:-:S13]  /*01f0*/  FSETP.NEU.AND P0, PT, R6, RZ, PT ;  /* 0x000000ff0600720b */ /* 0x001fda0003f0d000 */
[----:B------:R-:W-:Y:S05]  /*0200*/  @P0 BRA `(.L_x_1) ;  /* 0x0000000000380947 */ /* 0x000fea0003800000 */
[----:B------:R-:W-:Y:S01]  /*0210*/  HFMA2 R4, -RZ, RZ, 0.96630859375, -0.0022525787353515625 ;  /* 0x3bbb989dff047431 */ /* 0x000fe200000001ff */
[----:B------:R-:W-:Y:S01]  /*0220*/  MOV R5, 0x437c0000 ;  /* 0x437c000000057802 */ /* 0x000fe20000000f00 */
[----:B-----5:R-:W-:-:S03]  /*0230*/  FADD R0, -R0, R3 ;  /* 0x0000000300007221 */ /* 0x020fc60000000100 */
[----:B------:R-:W-:-:S04]  /*0240*/  FFMA.SAT R4, R3, R4, 0.5 ;  /* 0x3f00000003047423 */ /* 0x000fc80000002004 */
[----:B------:R-:W-:-:S04]  /*0250*/  FFMA.RM R4, R4, R5, 12582913 ;  /* 0x4b40000104047423 */ /* 0x000fc80000004005 */
[C---:B------:R-:W-:Y:S01]  /*0260*/  FADD R6, R4.reuse, -12583039 ;  /* 0xcb40007f04067421 */ /* 0x040fe20000000000 */
[----:B------:R-:W-:-:S03]  /*0270*/  SHF.L.U32 R4, R4, 0x17, RZ ;  /* 0x0000001704047819 */ /* 0x000fc600000006ff */
[----:B------:R-:W-:-:S04]  /*0280*/  FFMA R6, R3, 1.4426950216293334961, -R6 ;  /* 0x3fb8aa3b03067823 */ /* 0x000fc80000000806 */
[----:B------:R-:W-:-:S04]  /*0290*/  FFMA R6, R3, 1.925963033500011079e-08, R6 ;  /* 0x32a5706003067823 */ /* 0x000fc80000000006 */
[----:B------:R-:W0:Y:S02]  /*02a0*/  MUFU.EX2 R5, R6 ;  /* 0x0000000600057308 */ /* 0x000e240000000800 */
[----:B0-----:R-:W-:-:S04]  /*02b0*/  FMUL R5, R4, R5 ;  /* 0x0000000504057220 */ /* 0x001fc80000400000 */
[C---:B------:R-:W-:Y:S01]  /*02c0*/  FMUL R4, R5.reuse, R0 ;  /* 0x0000000005047220 */ /* 0x040fe20000400000 */
[----:B------:R-:W-:Y:S01]  /*02d0*/  FADD R5, -R5, -RZ ;  /* 0x800000ff05057221 */ /* 0x000fe20000000100 */
[----:B------:R-:W-:Y:S06]  /*02e0*/  BRA `(.L_x_2) ;  /* 0x0000000400187947 */ /* 0x000fec0003800000 */
.L_x_1:
[----:B------:R-:W-:-:S13]  /*02f0*/  FSETP.NEU.AND P0, PT, R6, 1, PT ;  /* 0x3f8000000600780b */ /* 0x000fda0003f0d000 */
[----:B------:R-:W-:Y:S05]  /*0300*/  @P0 BRA `(.L_x_3) ;  /* 0x0000000000380947 */ /* 0x000fea0003800000 */
[----:B------:R-:W-:Y:S01]  /*0310*/  HFMA2 R5, -RZ, RZ, 0.96630859375, -0.0022525787353515625 ;  /* 0x3bbb989dff057431 */ /* 0x000fe200000001ff */
[----:B------:R-:W-:-:S04]  /*0320*/  MOV R7, 0x437c0000 ;  /* 0x437c000000077802 */ /* 0x000fc80000000f00 */
[----:B-----5:R-:W-:-:S04]  /*0330*/  FFMA.SAT R4, R0, R5, 0.5 ;  /* 0x3f00000000047423 */ /* 0x020fc80000002005 */
[----:B------:R-:W-:-:S04]  /*0340*/  FFMA.RM R4, R4, R7, 12582913 ;  /* 0x4b40000104047423 */ /* 0x000fc80000004007 */
[C---:B------:R-:W-:Y:S01]  /*0350*/  FADD R5, R4.reuse, -12583039 ;  /* 0xcb40007f04057421 */ /* 0x040fe20000000000 */
[----:B------:R-:W-:-:S03]  /*0360*/  SHF.L.U32 R4, R4, 0x17, RZ ;  /* 0x0000001704047819 */ /* 0x000fc600000006ff */
[----:B------:R-:W-:-:S04]  /*0370*/  FFMA R5, R0, 1.4426950216293334961, -R5 ;  /* 0x3fb8aa3b00057823 */ /* 0x000fc80000000805 */
[C---:B------:R-:W-:Y:S01]  /*0380*/  FFMA R6, R0.reuse, 1.925963033500011079e-08, R5 ;  /* 0x32a5706000067823 */ /* 0x040fe20000000005 */
[----:B------:R-:W-:-:S03]  /*0390*/  FADD R0, R0, -R3 ;  /* 0x8000000300007221 */ /* 0x000fc60000000000 */
[----:B------:R-:W0:Y:S02]  /*03a0*/  MUFU.EX2 R5, R6 ;  /* 0x0000000600057308 */ /* 0x000e240000000800 */
[----:B0-----:R-:W-:-:S04]  /*03b0*/  FMUL R5, R4, R5 ;  /* 0x0000000504057220 */ /* 0x001fc80000400000 */
[----:B------:R-:W-:-:S04]  /*03c0*/  FMUL R4, R5, R0 ;  /* 0x0000000005047220 */ /* 0x000fc80000400000 */
[----:B------:R-:W-:Y:S01]  /*03d0*/  FADD R5, R5, R4 ;  /* 0x0000000405057221 */ /* 0x000fe20000000000 */
[----:B------:R-:W-:Y:S06]  /*03e0*/  BRA `(.L_x_2) ;  /* 0x0000000000d87947 */ /* 0x000fec0003800000 */
.L_x_3:
[----:B------:R-:W-:Y:S01]  /*03f0*/  HFMA2 R4, -RZ, RZ, 0.96630859375, -0.0022525787353515625 ;  /* 0x3bbb989dff047431 */ /* 0x000fe200000001ff */
[----:B------:R-:W-:Y:S01]  /*0400*/  MOV R5, 0x437c0000 ;  /* 0x437c000000057802 */ /* 0x000fe20000000f00 */
[----:B------:R-:W-:-:S03]  /*0410*/  HFMA2 R12, -RZ, RZ, 1.5048828125, 33.21875 ;  /* 0x3e055027ff0c7431 */ /* 0x000fc600000001ff */
[-C--:B-----5:R-:W-:Y:S01]  /*0420*/  FFMA.SAT R8, R3, R4.reuse, 0.5 ;  /* 0x3f00000003087423 */ /* 0x0a0fe20000002004 */
[----:B------:R-:W-:-:S03]  /*0430*/  FFMA.SAT R4, R0, R4, 0.5 ;  /* 0x3f00000000047423 */ /* 0x000fc60000002004 */
[-C--:B------:R-:W-:Y:S01]  /*0440*/  FFMA.RM R9, R8, R5.reuse, 12582913 ;  /* 0x4b40000108097423 */ /* 0x080fe20000004005 */
[----:B------:R-:W-:-:S03]  /*0450*/  FFMA.RM R4, R4, R5, 12582913 ;  /* 0x4b40000104047423 */ /* 0x000fc60000004005 */
[C---:B------:R-:W-:Y:S01]  /*0460*/  FADD R8, R9.reuse, -12583039 ;  /* 0xcb40007f09087421 */ /* 0x040fe20000000000 */
[----:B------:R-:W-:Y:S01]  /*0470*/  FADD R5, R4, -12583039 ;  /* 0xcb40007f04057421 */ /* 0x000fe20000000000 */
[----:B------:R-:W-:Y:S02]  /*0480*/  SHF.L.U32 R9, R9, 0x17, RZ ;  /* 0x0000001709097819 */ /* 0x000fe400000006ff */
[C---:B------:R-:W-:Y:S01]  /*0490*/  FFMA R8, R3.reuse, 1.4426950216293334961, -R8 ;  /* 0x3fb8aa3b03087823 */ /* 0x040fe20000000808 */
[----:B------:R-:W-:Y:S01]  /*04a0*/  FFMA R5, R0, 1.4426950216293334961, -R5 ;  /* 0x3fb8aa3b00057823 */ /* 0x000fe20000000805 */
[----:B------:R-:W-:Y:S02]  /*04b0*/  SHF.L.U32 R4, R4, 0x17, RZ ;  /* 0x0000001704047819 */ /* 0x000fe400000006ff */
[----:B------:R-:W-:Y:S01]  /*04c0*/  FFMA R10, R3, 1.925963033500011079e-08, R8 ;  /* 0x32a57060030a7823 */ /* 0x000fe20000000008 */
[----:B------:R-:W-:Y:S01]  /*04d0*/  FFMA R8, R0, 1.925963033500011079e-08, R5 ;  /* 0x32a5706000087823 */ /* 0x000fe20000000005 */
[----:B------:R-:W-:-:S03]  /*04e0*/  FADD R5, -R6, 1 ;  /* 0x3f80000006057421 */ /* 0x000fc60000000100 */
[----:B------:R-:W0:Y:S08]  /*04f0*/  MUFU.EX2 R7, R8 ;  /* 0x0000000800077308 */ /* 0x000e300000000800 */
[----:B------:R-:W1:Y:S01]  /*0500*/  MUFU.EX2 R10, R10 ;  /* 0x0000000a000a7308 */ /* 0x000e620000000800 */
[----:B0-----:R-:W-:-:S04]  /*0510*/  FMUL R4, R4, R7 ;  /* 0x0000000704047220 */ /* 0x001fc80000400000 */
[----:B------:R-:W-:Y:S01]  /*0520*/  FMUL R5, R4, R5 ;  /* 0x0000000504057220 */ /* 0x000fe20000400000 */
[----:B-1----:R-:W-:-:S04]  /*0530*/  FMUL R9, R9, R10 ;  /* 0x0000000a09097220 */ /* 0x002fc80000400000 */
[----:B------:R-:W-:-:S04]  /*0540*/  FMUL R6, R9, R6 ;  /* 0x0000000609067220 */ /* 0x000fc80000400000 */
[----:B------:R-:W-:-:S04]  /*0550*/  FADD R4, R6, R5 ;  /* 0x0000000506047221 */ /* 0x000fc80000000000 */
[C---:B------:R-:W-:Y:S01]  /*0560*/  FMUL R7, R4.reuse, 8388608 ;  /* 0x4b00000004077820 */ /* 0x040fe20000400000 */
[----:B------:R-:W-:-:S04]  /*0570*/  FSETP.GEU.AND P0, PT, R4, 1.175494350822287508e-38, PT ;  /* 0x008000000400780b */ /* 0x000fc80003f0e000 */
[----:B------:R-:W-:-:S04]  /*0580*/  FSEL R7, R7, R4, !P0 ;  /* 0x0000000407077208 */ /* 0x000fc80004000000 */
[----:B------:R-:W-:-:S04]  /*0590*/  IADD3 R8, PT, PT, R7, -0x3f2aaaab, RZ ;  /* 0xc0d5555507087810 */ /* 0x000fc80007ffe0ff */
[----:B------:R-:W-:-:S04]  /*05a0*/  LOP3.LUT R10, R8, 0xff800000, RZ, 0xc0, !PT ;  /* 0xff800000080a7812 */ /* 0x000fc800078ec0ff */
[-C--:B------:R-:W-:Y:S02]  /*05b0*/  IADD3 R8, PT, PT, R7, -R10.reuse, RZ ;  /* 0x8000000a07087210 */ /* 0x080fe40007ffe0ff */
[----:B------:R-:W-:Y:S02]  /*05c0*/  I2FP.F32.S32 R9, R10 ;  /* 0x0000000a00097245 */ /* 0x000fe40000201400 */
[----:B------:R-:W-:Y:S01]  /*05d0*/  MOV R10, 0x7f800000 ;  /* 0x7f800000000a7802 */ /* 0x000fe20000000f00 */
[----:B------:R-:W-:-:S04]  /*05e0*/  FADD R11, R8, -1 ;  /* 0xbf800000080b7421 */ /* 0x000fc80000000000 */
[----:B------:R-:W-:-:S04]  /*05f0*/  FFMA R8, R11, -R12, 0.14084610342979431152 ;  /* 0x3e1039f60b087423 */ /* 0x000fc8000000080c */
[----:B------:R-:W-:-:S04]  /*0600*/  FFMA R8, R11, R8, -0.12148627638816833496 ;  /* 0xbdf8cdcc0b087423 */ /* 0x000fc80000000008 */
[----:B------:R-:W-:-:S04]  /*0610*/  FFMA R8, R11, R8, 0.13980610668659210205 ;  /* 0x3e0f29550b087423 */ /* 0x000fc80000000008 */
[----:B------:R-:W-:-:S04]  /*0620*/  FFMA R8, R11, R8, -0.16684235632419586182 ;  /* 0xbe2ad8b90b087423 */ /* 0x000fc80000000008 */
[----:B------:R-:W-:-:S04]  /*0630*/  FFMA R8, R11, R8, 0.20012299716472625732 ;  /* 0x3e4ced0b0b087423 */ /* 0x000fc80000000008 */
[----:B------:R-:W-:-:S04]  /*0640*/  FFMA R8, R11, R8, -0.24999669194221496582 ;  /* 0xbe7fff220b087423 */ /* 0x000fc80000000008 */
[----:B------:R-:W-:-:S04]  /*0650*/  FFMA R8, R11, R8, 0.33333182334899902344 ;  /* 0x3eaaaa780b087423 */ /* 0x000fc80000000008 */
[----:B------:R-:W-:Y:S01]  /*0660*/  FFMA R12, R11, R8, -0.5 ;  /* 0xbf0000000b0c7423 */ /* 0x000fe20000000008 */
[----:B------:R-:W-:Y:S02]  /*0670*/  FSEL R8, RZ, -23, P0 ;  /* 0xc1b80000ff087808 */ /* 0x000fe40000000000 */
[----:B------:R-:W-:Y:S01]  /*0680*/  ISETP.GT.U32.AND P0, PT, R7, 0x7f7fffff, PT ;  /* 0x7f7fffff0700780c */ /* 0x000fe20003f04070 */
[----:B------:R-:W-:Y:S02]  /*0690*/  FMUL R12, R11, R12 ;  /* 0x0000000c0b0c7220 */ /* 0x000fe40000400000 */
[----:B------:R-:W-:Y:S02]  /*06a0*/  FFMA R8, R9, 1.1920928955078125e-07, R8 ;  /* 0x3400000009087823 */ /* 0x000fe40000000008 */
[----:B------:R-:W-:-:S04]  /*06b0*/  FFMA R11, R11, R12, R11 ;  /* 0x0000000c0b0b7223 */ /* 0x000fc8000000000b */
[----:B------:R-:W-:-:S04]  /*06c0*/  FFMA R8, R8, 0.69314718246459960938, R11 ;  /* 0x3f31721808087823 */ /* 0x000fc8000000000b */
[C---:B------:R-:W-:Y:S01]  /*06d0*/  @P0 FFMA R8, R7.reuse, R10, +INF ;  /* 0x7f80000007080423 */ /* 0x040fe2000000000a */
[----:B------:R-:W-:Y:S01]  /*06e0*/  FSETP.NEU.AND P0, PT, R7, RZ, PT ;  /* 0x000000ff0700720b */ /* 0x000fe20003f0d000 */
[----:B------:R-:W-:-:S03]  /*06f0*/  FMUL R7, R3, R6 ;  /* 0x0000000603077220 */ /* 0x000fc60000400000 */
[----:B------:R-:W-:Y:S01]  /*0700*/  FSEL R3, R8, -INF , P0 ;  /* 0xff80000008037808 */ /* 0x000fe20000000000 */
[----:B------:R-:W-:-:S04]  /*0710*/  FFMA R7, R0, R5, R7 ;  /* 0x0000000500077223 */ /* 0x000fc80000000007 */
[----:B------:R-:W-:Y:S01]  /*0720*/  FADD R0, R0, -R3 ;  /* 0x8000000300007221 */ /* 0x000fe20000000000 */
[----:B------:R-:W-:-:S03]  /*0730*/  FFMA R4, -R4, R3, R7 ;  /* 0x0000000304047223 */ /* 0x000fc60000000107 */
[----:B------:R-:W-:-:S07]  /*0740*/  FMUL R5, R5, R0 ;  /* 0x0000000005057220 */ /* 0x000fce0000400000 */
.L_x_2:
[----:B------:R-:W0:Y:S02]  /*0750*/  LDCU UR6, c[0x0][0x3ac] ;  /* 0x00007580ff0677ac */ /* 0x000e240008000800 */
[----:B0-----:R-:W-:-:S04]  /*0760*/  I2FP.F32.S32 R0, UR6 ;  /* 0x0000000600007c45 */ /* 0x001fc80008201400 */
[----:B------:R-:W-:-:S04]  /*0770*/  IADD3 R3, PT, PT, R0, 0x1800000, RZ ;  /* 0x0180000000037810 */ /* 0x000fc80007ffe0ff */
[----:B------:R-:W-:-:S04]  /*0780*/  LOP3.LUT R3, R3, 0x7f800000, RZ, 0xc0, !PT ;  /* 0x7f80000003037812 */ /* 0x000fc800078ec0ff */
[----:B------:R-:W-:-:S13]  /*0790*/  ISETP.GT.U32.AND P0, PT, R3, 0x1ffffff, PT ;  /* 0x01ffffff0300780c */ /* 0x000fda0003f04070 */
[----:B------:R-:W-:Y:S05]  /*07a0*/  @P0 BRA `(.L_x_4) ;  /* 0x00000000000c0947 */ /* 0x000fea0003800000 */
[----:B------:R-:W-:-:S07]  /*07b0*/  MOV R6, 0x7d0 ;  /* 0x000007d000067802 */ /* 0x000fce0000000f00 */
[----:B------:R-:W-:Y:S05]  /*07c0*/  CALL.REL.NOINC `($__internal_0_$__cuda_sm20_rcp_rn_f32_slowpath) ;  /* 0x0000000000387944 */ /* 0x000fea0003c00000 */
[----:B------:R-:W-:Y:S05]  /*07d0*/  BRA `(.L_x_5) ;  /* 0x0000000000107947 */ /* 0x000fea0003800000 */
.L_x_4:
[----:B------:R-:W0:Y:S02]  /*07e0*/  MUFU.RCP R3, R0 ;  /* 0x0000000000037308 */ /* 0x000e240000001000 */
[----:B0-----:R-:W-:-:S04]  /*07f0*/  FFMA R6, R0, R3, -1 ;  /* 0xbf80000000067423 */ /* 0x001fc80000000003 */
[----:B------:R-:W-:-:S04]  /*0800*/  FADD.FTZ R6, -R6, -RZ ;  /* 0x800000ff06067221 */ /* 0x000fc80000010100 */
[----:B------:R-:W-:-:S07]  /*0810*/  FFMA R3, R3, R6, R3 ;  /* 0x0000000603037223 */ /* 0x000fce0000000003 */
.L_x_5:
[----:B------:R-:W0:Y:S01]  /*0820*/  LDC.64 R6, c[0x0][0x390] ;  /* 0x0000e400ff067b82 */ /* 0x000e220000000a00 */
[C---:B------:R-:W-:Y:S01]  /*0830*/  FMUL R11, R3.reuse, R4 ;  /* 0x00000004030b7220 */ /* 0x040fe20000400000 */
[----:B------:R-:W-:-:S06]  /*0840*/  FMUL R3, R3, R5 ;  /* 0x0000000503037220 */ /* 0x000fcc0000400000 */
[----:B------:R-:W1:Y:S01]  /*0850*/  LDC.64 R8, c[0x0][0x398] ;  /* 0x0000e600ff087b82 */ /* 0x000e620000000a00 */
[----:B0-----:R-:W-:-:S05]  /*0860*/  IMAD.WIDE.U32 R4, R2, 0x4, R6 ;  /* 0x0000000402047825 */ /* 0x001fca00078e0006 */
[----:B------:R-:W-:Y:S01]  /*0870*/  STG.E desc[UR4][R4.64], R11 ;  /* 0x0000000b04007986 */ /* 0x000fe2000c101904 */
[----:B-1----:R-:W-:-:S05]  /*0880*/  IMAD.WIDE.U32 R8, R2, 0x4, R8 ;  /* 0x0000000402087825 */ /* 0x002fca00078e0008 */
[----:B------:R-:W-:Y:S01]  /*0890*/  STG.E desc[UR4][R8.64], R3 ;  /* 0x0000000308007986 */ /* 0x000fe2000c101904 */
[----:B------:R-:W-:Y:S05]  /*08a0*/  EXIT ;  /* 0x000000000000794d */ /* 0x000fea0003800000 */
        .weak           $__internal_0_$__cuda_sm20_rcp_rn_f32_slowpath
        .type           $__internal_0_$__cuda_sm20_rcp_rn_f32_slowpath,@function
        .size           $__internal_0_$__cuda_sm20_rcp_rn_f32_slowpath,(.L_x_10 - $__internal_0_$__cuda_sm20_rcp_rn_f32_slowpath)
$__internal_0_$__cuda_sm20_rcp_rn_f32_slowpath:
[----:B------:R-:W-:-:S04]  /*08b0*/  SHF.L.U32 R3, R0, 0x1, RZ ;  /* 0x0000000100037819 */ /* 0x000fc800000006ff */
[----:B------:R-:W-:-:S04]  /*08c0*/  SHF.R.U32.HI R3, RZ, 0x18, R3 ;  /* 0x00000018ff037819 */ /* 0x000fc80000011603 */
[----:B------:R-:W-:-:S13]  /*08d0*/  ISETP.NE.U32.AND P0, PT, R3, RZ, PT ;  /* 0x000000ff0300720c */ /* 0x000fda0003f05070 */
[----:B------:R-:W-:Y:S05]  /*08e0*/  @P0 BRA `(.L_x_6) ;  /* 0x00000000002c0947 */ /* 0x000fea0003800000 */
[----:B------:R-:W-:-:S04]  /*08f0*/  SHF.L.U32 R3, R0, 0x1, RZ ;  /* 0x0000000100037819 */ /* 0x000fc800000006ff */
[----:B------:R-:W-:-:S13]  /*0900*/  ISETP.NE.AND P0, PT, R3, RZ, PT ;  /* 0x000000ff0300720c */ /* 0x000fda0003f05270 */
[----:B------:R2:W3:Y:S01]  /*0910*/  @!P0 MUFU.RCP R3, R0 ;  /* 0x0000000000038308 */ /* 0x0004e20000001000 */
[----:B------:R-:W-:Y:S05]  /*0920*/  @!P0 BRA `(.L_x_7) ;  /* 0x0000000000a48947 */ /* 0x000fea0003800000 */
[----:B------:R-:W-:-:S04]  /*0930*/  FFMA R7, R0, 1.84467440737095516160e+19, RZ ;  /* 0x5f80000000077823 */ /* 0x000fc800000000ff */
[----:B--2---:R-:W3:Y:S02]  /*0940*/  MUFU.RCP R0, R7 ;  /* 0x0000000700007308 */ /* 0x004ee40000001000 */
[----:B---3--:R-:W-:-:S04]  /*0950*/  FFMA R3, R7, R0, -1 ;  /* 0xbf80000007037423 */ /* 0x008fc80000000000 */
[----:B------:R-:W-:-:S04]  /*0960*/  FADD.FTZ R3, -R3, -RZ ;  /* 0x800000ff03037221 */ /* 0x000fc80000010100 */
[----:B------:R-:W-:-:S04]  /*0970*/  FFMA R0, R0, R3, R0 ;  /* 0x0000000300007223 */ /* 0x000fc80000000000 */
[----:B------:R-:W-:Y:S01]  /*0980*/  FFMA R3, R0, 1.84467440737095516160e+19, RZ ;  /* 0x5f80000000037823 */ /* 0x000fe200000000ff */
[----:B------:R-:W-:Y:S06]  /*0990*/  BRA `(.L_x_7) ;  /* 0x0000000000887947 */ /* 0x000fec0003800000 */
.L_x_6:
[----:B------:R-:W-:-:S04]  /*09a0*/  IADD3 R7, PT, PT, R3, -0xfd, RZ ;  /* 0xffffff0303077810 */ /* 0x000fc80007ffe0ff */
[----:B------:R-:W-:-:S13]  /*09b0*/  ISETP.GT.U32.AND P0, PT, R7, 0x1, PT ;  /* 0x000000010700780c */ /* 0x000fda0003f04070 */
[----:B------:R-:W-:Y:S05]  /*09c0*/  @P0 BRA `(.L_x_8) ;  /* 0x0000000000780947 */ /* 0x000fea0003800000 */
[----:B------:R-:W-:Y:S01]  /*09d0*/  LOP3.LUT R8, R0, 0x7fffff, RZ, 0xc0, !PT ;  /* 0x007fffff00087812 */ /* 0x000fe200078ec0ff */
[----:B------:R-:W-:Y:S01]  /*09e0*/  HFMA2 R12, -RZ, RZ, 0, 1.78813934326171875e-07 ;  /* 0x00000003ff0c7431 */ /* 0x000fe200000001ff */
[----:B------:R-:W-:Y:S02]  /*09f0*/  IADD3 R3, PT, PT, R3, -0xfc, RZ ;  /* 0xffffff0403037810 */ /* 0x000fe40007ffe0ff */
[----:B------:R-:W-:-:S04]  /*0a00*/  LOP3.LUT R8, R8, 0x3f800000, RZ, 0xfc, !PT ;  /* 0x3f80000008087812 */ /* 0x000fc800078efcff */
[----:B------:R-:W0:Y:S01]  /*0a10*/  MUFU.RCP R9, R8 ;  /* 0x0000000800097308 */ /* 0x000e220000001000 */
[----:B------:R-:W-:Y:S01]  /*0a20*/  SHF.L.U32 R13, R12, R7, RZ ;  /* 0x000000070c0d7219 */ /* 0x000fe200000006ff */
[----:B0-----:R-:W-:-:S04]  /*0a30*/  FFMA R10, R8, R9, -1 ;  /* 0xbf800000080a7423 */ /* 0x001fc80000000009 */
[----:B------:R-:W-:-:S04]  /*0a40*/  FADD.FTZ R10, -R10, -RZ ;  /* 0x800000ff0a0a7221 */ /* 0x000fc80000010100 */
[CCC-:B------:R-:W-:Y:S01]  /*0a50*/  FFMA.RM R11, R9.reuse, R10.reuse, R9.reuse ;  /* 0x0000000a090b7223 */ /* 0x1c0fe20000004009 */
[----:B------:R-:W-:-:S04]  /*0a60*/  FFMA.RP R10, R9, R10, R9 ;  /* 0x0000000a090a7223 */ /* 0x000fc80000008009 */
[C---:B------:R-:W-:Y:S02]  /*0a70*/  LOP3.LUT R9, R11.reuse, 0x7fffff, RZ, 0xc0, !PT ;  /* 0x007fffff0b097812 */ /* 0x040fe400078ec0ff */
[----:B------:R-:W-:Y:S02]  /*0a80*/  FSETP.NEU.FTZ.AND P0, PT, R11, R10, PT ;  /* 0x0000000a0b00720b */ /* 0x000fe40003f1d000 */
[----:B------:R-:W-:Y:S02]  /*0a90*/  LOP3.LUT R10, R9, 0x800000, RZ, 0xfc, !PT ;  /* 0x00800000090a7812 */ /* 0x000fe400078efcff */
[----:B------:R-:W-:Y:S02]  /*0aa0*/  SEL R9, RZ, 0xffffffff, !P0 ;  /* 0xffffffffff097807 */ /* 0x000fe40004000000 */
[----:B------:R-:W-:Y:S02]  /*0ab0*/  LOP3.LUT R8, R13, R10, RZ, 0xc0, !PT ;  /* 0x0000000a0d087212 */ /* 0x000fe400078ec0ff */
[----:B------:R-:W-:-:S02]  /*0ac0*/  IADD3 R9, PT, PT, -R9, RZ, RZ ;  /* 0x000000ff09097210 */ /* 0x000fc40007ffe1ff */
[-C--:B------:R-:W-:Y:S02]  /*0ad0*/  SHF.R.U32.HI R8, RZ, R7.reuse, R8 ;  /* 0x00000007ff087219 */ /* 0x080fe40000011608 */
[--C-:B------:R-:W-:Y:S02]  /*0ae0*/  LOP3.LUT P1, RZ, R9, R7, R10.reuse, 0xf8, !PT ;  /* 0x0000000709ff7212 */ /* 0x100fe4000782f80a */
[C---:B------:R-:W-:Y:S02]  /*0af0*/  LOP3.LUT P0, RZ, R8.reuse, 0x1, RZ, 0xc0, !PT ;  /* 0x0000000108ff7812 */ /* 0x040fe4000780c0ff */
[----:B------:R-:W-:Y:S02]  /*0b00*/  LOP3.LUT P2, RZ, R8, 0x2, RZ, 0xc0, !PT ;  /* 0x0000000208ff7812 */ /* 0x000fe4000784c0ff */
[----:B------:R-:W-:Y:S02]  /*0b10*/  SHF.R.U32.HI R3, RZ, R3, R10 ;  /* 0x00000003ff037219 */ /* 0x000fe4000001160a */
[----:B------:R-:W-:-:S02]  /*0b20*/  PLOP3.LUT P0, PT, P0, P1, P2, 0xe0, 0x0 ;  /* 0x000000000000781c */ /* 0x000fc40000703c20 */
[----:B------:R-:W-:Y:S02]  /*0b30*/  LOP3.LUT P1, RZ, R0, 0x7fffff, RZ, 0xc0, !PT ;  /* 0x007fffff00ff7812 */ /* 0x000fe4000782c0ff */
[----:B------:R-:W-:-:S04]  /*0b40*/  SEL R7, RZ, 0x1, !P0 ;  /* 0x00000001ff077807 */ /* 0x000fc80004000000 */
[----:B------:R-:W-:-:S04]  /*0b50*/  IADD3 R7, PT, PT, -R7, RZ, RZ ;  /* 0x000000ff07077210 */ /* 0x000fc80007ffe1ff */
[----:B------:R-:W-:-:S13]  /*0b60*/  ISETP.GE.AND P0, PT, R7, RZ, PT ;  /* 0x000000ff0700720c */ /* 0x000fda0003f06270 */
[----:B------:R-:W-:-:S04]  /*0b70*/  @!P0 IADD3 R3, PT, PT, R3, 0x1, RZ ;  /* 0x0000000103038810 */ /* 0x000fc80007ffe0ff */
[----:B------:R-:W-:-:S04]  /*0b80*/  @!P1 SHF.L.U32 R3, R3, 0x1, RZ ;  /* 0x0000000103039819 */ /* 0x000fc800000006ff */
[----:B------:R-:W-:Y:S01]  /*0b90*/  LOP3.LUT R3, R3, 0x80000000, R0, 0xf8, !PT ;  /* 0x8000000003037812 */ /* 0x000fe200078ef800 */
[----:B------:R-:W-:Y:S06]  /*0ba0*/  BRA `(.L_x_7) ;  /* 0x0000000000047947 */ /* 0x000fec0003800000 */
.L_x_8:
[----:B------:R0:W1:Y:S02]  /*0bb0*/  MUFU.RCP R3, R0 ;  /* 0x0000000000037308 */ /* 0x0000640000001000 */
.L_x_7:
[----:B------:R-:W-:-:S04]  /*0bc0*/  MOV R7, 0x0 ;  /* 0x0000000000077802 */ /* 0x000fc80000000f00 */
[----:B0123--:R-:W-:Y:S05]  /*0bd0*/  RET.REL.NODEC R6 `(_Z10jsd_kernelPKfS0_PfS1_PKifiii) ;  /* 0xfffffff406087950 */ /* 0x00ffea0003c3ffff */
.L_x_9:
[----:B------:R-:W-:-:S00]  /*0be0*/  BRA `(.L_x_9) ;  /* 0xfffffffc00fc7947 */ /* 0x000fc0000383ffff */
[----:B------:R-:W-:-:S00]  /*0bf0*/  NOP ;  /* 0x0000000000007918 */ /* 0x000fc00000000000 */
        /* <DEDUP_REMOVED lines=8> */
.L_x_10:


//--------------------- .nv.shared.reserved.0     --------------------------
	.section	.nv.shared.reserved.0,"aw",@nobits
	.weak		__nv_reservedSMEM_offset_0_alias
	.size		__nv_reservedSMEM_offset_0_alias, 0, 64
	.other		__nv_reservedSMEM_offset_0_alias,@"STO_CUDA_RESERVED_SHARED STV_DEFAULT"
__nv_reservedSMEM_offset_0_alias:
	.zero		0
	.zero		64


//--------------------- .nv.constant0._Z10jsd_kernelPKfS0_PfS1_PKifiii --------------------------
	.section	.nv.constant0._Z10jsd_kernelPKfS0_PfS1_PKifiii,"a",@progbits
	.sectionflags	@""
	.align	4
.nv.constant0._Z10jsd_kernelPKfS0_PfS1_PKifiii:
	.zero		952


//--------------------- SYMBOLS --------------------------

	.type		.nv.reservedSmem.offset0,@object
	.size		.nv.reservedSmem.offset0,0x4
